//
// Generated by NVIDIA NVVM Compiler
//
// Compiler Build ID: CL-36424714
// Cuda compilation tools, release 13.0, V13.0.88
// Based on NVVM 20.0.0
//

.version 9.0
.target sm_100
.address_size 64

	// .globl	_Z12conv1dKernelPfS_S_ii

.visible .entry _Z12conv1dKernelPfS_S_ii(
	.param .u64 .ptr .align 1 _Z12conv1dKernelPfS_S_ii_param_0,
	.param .u64 .ptr .align 1 _Z12conv1dKernelPfS_S_ii_param_1,
	.param .u64 .ptr .align 1 _Z12conv1dKernelPfS_S_ii_param_2,
	.param .u32 _Z12conv1dKernelPfS_S_ii_param_3,
	.param .u32 _Z12conv1dKernelPfS_S_ii_param_4
)
{
	.reg .pred 	%p<11>;
	.reg .b32 	%r<40>;
	.reg .b32 	%f<112>;
	.reg .b64 	%rd<31>;

	ld.param.u64 	%rd11, [_Z12conv1dKernelPfS_S_ii_param_0];
	ld.param.u64 	%rd10, [_Z12conv1dKernelPfS_S_ii_param_1];
	ld.param.u64 	%rd12, [_Z12conv1dKernelPfS_S_ii_param_2];
	ld.param.u32 	%r25, [_Z12conv1dKernelPfS_S_ii_param_3];
	ld.param.u32 	%r24, [_Z12conv1dKernelPfS_S_ii_param_4];
	cvta.to.global.u64 	%rd1, %rd12;
	cvta.to.global.u64 	%rd2, %rd11;
	mov.u32 	%r26, %ctaid.x;
	mov.u32 	%r27, %ntid.x;
	mul.lo.s32 	%r1, %r26, %r27;
	mov.u32 	%r2, %tid.x;
	add.s32 	%r3, %r1, %r2;
	sub.s32 	%r28, %r25, %r24;
	setp.gt.s32 	%p1, %r3, %r28;
	@%p1 bra 	$L__BB0_15;
	setp.lt.s32 	%p2, %r24, 1;
	mov.f32 	%f111, 0f00000000;
	@%p2 bra 	$L__BB0_14;
	and.b32  	%r4, %r24, 15;
	setp.lt.u32 	%p3, %r24, 16;
	mov.f32 	%f111, 0f00000000;
	mov.b32 	%r36, 0;
	@%p3 bra 	$L__BB0_5;
	and.b32  	%r36, %r24, 2147483632;
	neg.s32 	%r34, %r36;
	add.s64 	%rd3, %rd2, 32;
	add.s64 	%rd29, %rd1, 32;
	mov.f32 	%f111, 0f00000000;
	mov.u32 	%r33, %r3;
$L__BB0_4:
	.pragma "nounroll";
	mul.wide.s32 	%rd13, %r33, 4;
	add.s64 	%rd14, %rd3, %rd13;
	ld.global.f32 	%f18, [%rd14+-32];
	ld.global.f32 	%f19, [%rd29+-32];
	fma.rn.f32 	%f20, %f18, %f19, %f111;
	ld.global.f32 	%f21, [%rd14+-28];
	ld.global.f32 	%f22, [%rd29+-28];
	fma.rn.f32 	%f23, %f21, %f22, %f20;
	ld.global.f32 	%f24, [%rd14+-24];
	ld.global.f32 	%f25, [%rd29+-24];
	fma.rn.f32 	%f26, %f24, %f25, %f23;
	ld.global.f32 	%f27, [%rd14+-20];
	ld.global.f32 	%f28, [%rd29+-20];
	fma.rn.f32 	%f29, %f27, %f28, %f26;
	ld.global.f32 	%f30, [%rd14+-16];
	ld.global.f32 	%f31, [%rd29+-16];
	fma.rn.f32 	%f32, %f30, %f31, %f29;
	ld.global.f32 	%f33, [%rd14+-12];
	ld.global.f32 	%f34, [%rd29+-12];
	fma.rn.f32 	%f35, %f33, %f34, %f32;
	ld.global.f32 	%f36, [%rd14+-8];
	ld.global.f32 	%f37, [%rd29+-8];
	fma.rn.f32 	%f38, %f36, %f37, %f35;
	ld.global.f32 	%f39, [%rd14+-4];
	ld.global.f32 	%f40, [%rd29+-4];
	fma.rn.f32 	%f41, %f39, %f40, %f38;
	ld.global.f32 	%f42, [%rd14];
	ld.global.f32 	%f43, [%rd29];
	fma.rn.f32 	%f44, %f42, %f43, %f41;
	ld.global.f32 	%f45, [%rd14+4];
	ld.global.f32 	%f46, [%rd29+4];
	fma.rn.f32 	%f47, %f45, %f46, %f44;
	ld.global.f32 	%f48, [%rd14+8];
	ld.global.f32 	%f49, [%rd29+8];
	fma.rn.f32 	%f50, %f48, %f49, %f47;
	ld.global.f32 	%f51, [%rd14+12];
	ld.global.f32 	%f52, [%rd29+12];
	fma.rn.f32 	%f53, %f51, %f52, %f50;
	ld.global.f32 	%f54, [%rd14+16];
	ld.global.f32 	%f55, [%rd29+16];
	fma.rn.f32 	%f56, %f54, %f55, %f53;
	ld.global.f32 	%f57, [%rd14+20];
	ld.global.f32 	%f58, [%rd29+20];
	fma.rn.f32 	%f59, %f57, %f58, %f56;
	ld.global.f32 	%f60, [%rd14+24];
	ld.global.f32 	%f61, [%rd29+24];
	fma.rn.f32 	%f62, %f60, %f61, %f59;
	ld.global.f32 	%f63, [%rd14+28];
	ld.global.f32 	%f64, [%rd29+28];
	fma.rn.f32 	%f111, %f63, %f64, %f62;
	add.s32 	%r34, %r34, 16;
	add.s32 	%r33, %r33, 16;
	add.s64 	%rd29, %rd29, 64;
	setp.ne.s32 	%p4, %r34, 0;
	@%p4 bra 	$L__BB0_4;
$L__BB0_5:
	setp.eq.s32 	%p5, %r4, 0;
	@%p5 bra 	$L__BB0_14;
	and.b32  	%r12, %r24, 7;
	setp.lt.u32 	%p6, %r4, 8;
	@%p6 bra 	$L__BB0_8;
	add.s32 	%r30, %r36, %r3;
	mul.wide.s32 	%rd15, %r30, 4;
	add.s64 	%rd16, %rd2, %rd15;
	ld.global.f32 	%f66, [%rd16];
	mul.wide.u32 	%rd17, %r36, 4;
	add.s64 	%rd18, %rd1, %rd17;
	ld.global.f32 	%f67, [%rd18];
	fma.rn.f32 	%f68, %f66, %f67, %f111;
	ld.global.f32 	%f69, [%rd16+4];
	ld.global.f32 	%f70, [%rd18+4];
	fma.rn.f32 	%f71, %f69, %f70, %f68;
	ld.global.f32 	%f72, [%rd16+8];
	ld.global.f32 	%f73, [%rd18+8];
	fma.rn.f32 	%f74, %f72, %f73, %f71;
	ld.global.f32 	%f75, [%rd16+12];
	ld.global.f32 	%f76, [%rd18+12];
	fma.rn.f32 	%f77, %f75, %f76, %f74;
	ld.global.f32 	%f78, [%rd16+16];
	ld.global.f32 	%f79, [%rd18+16];
	fma.rn.f32 	%f80, %f78, %f79, %f77;
	ld.global.f32 	%f81, [%rd16+20];
	ld.global.f32 	%f82, [%rd18+20];
	fma.rn.f32 	%f83, %f81, %f82, %f80;
	ld.global.f32 	%f84, [%rd16+24];
	ld.global.f32 	%f85, [%rd18+24];
	fma.rn.f32 	%f86, %f84, %f85, %f83;
	ld.global.f32 	%f87, [%rd16+28];
	ld.global.f32 	%f88, [%rd18+28];
	fma.rn.f32 	%f111, %f87, %f88, %f86;
	add.s32 	%r36, %r36, 8;
$L__BB0_8:
	setp.eq.s32 	%p7, %r12, 0;
	@%p7 bra 	$L__BB0_14;
	and.b32  	%r15, %r24, 3;
	setp.lt.u32 	%p8, %r12, 4;
	@%p8 bra 	$L__BB0_11;
	add.s32 	%r31, %r36, %r3;
	mul.wide.s32 	%rd19, %r31, 4;
	add.s64 	%rd20, %rd2, %rd19;
	ld.global.f32 	%f90, [%rd20];
	mul.wide.u32 	%rd21, %r36, 4;
	add.s64 	%rd22, %rd1, %rd21;
	ld.global.f32 	%f91, [%rd22];
	fma.rn.f32 	%f92, %f90, %f91, %f111;
	ld.global.f32 	%f93, [%rd20+4];
	ld.global.f32 	%f94, [%rd22+4];
	fma.rn.f32 	%f95, %f93, %f94, %f92;
	ld.global.f32 	%f96, [%rd20+8];
	ld.global.f32 	%f97, [%rd22+8];
	fma.rn.f32 	%f98, %f96, %f97, %f95;
	ld.global.f32 	%f99, [%rd20+12];
	ld.global.f32 	%f100, [%rd22+12];
	fma.rn.f32 	%f111, %f99, %f100, %f98;
	add.s32 	%r36, %r36, 4;
$L__BB0_11:
	setp.eq.s32 	%p9, %r15, 0;
	@%p9 bra 	$L__BB0_14;
	mul.wide.u32 	%rd23, %r36, 4;
	add.s64 	%rd30, %rd1, %rd23;
	add.s32 	%r32, %r2, %r36;
	add.s32 	%r39, %r32, %r1;
	neg.s32 	%r38, %r15;
$L__BB0_13:
	.pragma "nounroll";
	mul.wide.s32 	%rd24, %r39, 4;
	add.s64 	%rd25, %rd2, %rd24;
	ld.global.f32 	%f101, [%rd25];
	ld.global.f32 	%f102, [%rd30];
	fma.rn.f32 	%f111, %f101, %f102, %f111;
	add.s64 	%rd30, %rd30, 4;
	add.s32 	%r39, %r39, 1;
	add.s32 	%r38, %r38, 1;
	setp.ne.s32 	%p10, %r38, 0;
	@%p10 bra 	$L__BB0_13;
$L__BB0_14:
	cvta.to.global.u64 	%rd26, %rd10;
	mul.wide.s32 	%rd27, %r3, 4;
	add.s64 	%rd28, %rd26, %rd27;
	st.global.f32 	[%rd28], %f111;
$L__BB0_15:
	ret;

}


// ===== COMPILED SASS (sm_100) =====

	.target	sm_100

	.elftype	@"ET_EXEC"


//--------------------- .note.nv.tkinfo           --------------------------
	.section	.note.nv.tkinfo,"",@"SHT_NOTE"
	.sectionflags	@"SHF_NOTE_NV_TKINFO"
	.tkinfo
        /*0018*/ 	.word	0x00000002
        /*0030*/ 	.string	""
        /*0030*/ 	.string	"ptxas"
        /*0030*/ 	.string	"Cuda compilation tools, release 13.0, V13.0.88"
        /*0030*/ 	.string	"Build cuda_13.0.r13.0/compiler.36424714_0"
        /*0030*/ 	.string	"-arch sm_100 -m 64 "



//--------------------- .note.nv.cuinfo           --------------------------
	.section	.note.nv.cuinfo,"",@"SHT_NOTE"
	.sectionflags	@"SHF_NOTE_NV_CUINFO"
        /*0018*/ 	.short	0x0002
        /*001a*/ 	.short	0x0064
        /*001c*/ 	.short	0x0082
	.zero		2


//--------------------- .nv.info                  --------------------------
	.section	.nv.info,"",@"SHT_CUDA_INFO"
	.align	4


	//----- nvinfo : EIATTR_REGCOUNT
	.align		4
        /*0000*/ 	.byte	0x04, 0x2f
        /*0002*/ 	.short	(.L_1 - .L_0)
	.align		4
.L_0:
        /*0004*/ 	.word	index@(_Z12conv1dKernelPfS_S_ii)
        /*0008*/ 	.word	0x0000001e


	//----- nvinfo : EIATTR_FRAME_SIZE
	.align		4
.L_1:
        /*000c*/ 	.byte	0x04, 0x11
        /*000e*/ 	.short	(.L_3 - .L_2)
	.align		4
.L_2:
        /*0010*/ 	.word	index@(_Z12conv1dKernelPfS_S_ii)
        /*0014*/ 	.word	0x00000000


	//----- nvinfo : EIATTR_MIN_STACK_SIZE
	.align		4
.L_3:
        /*0018*/ 	.byte	0x04, 0x12
        /*001a*/ 	.short	(.L_5 - .L_4)
	.align		4
.L_4:
        /*001c*/ 	.word	index@(_Z12conv1dKernelPfS_S_ii)
        /*0020*/ 	.word	0x00000000
.L_5:


//--------------------- .nv.compat                --------------------------
	.section	.nv.compat,"",@"SHT_CUDA_COMPAT_INFO"
	.align	4
        /*0000*/ 	.byte	0x02, 0x09, 0x00, 0x00, 0x02, 0x02, 0x01, 0x00, 0x02, 0x05, 0x05, 0x00, 0x03, 0x07, 0x01, 0x01
        /*0010*/ 	.byte	0x02, 0x03, 0x00, 0x00, 0x02, 0x06, 0x01, 0x00, 0x04, 0x0b, 0x08, 0x00, 0x09, 0x00, 0x00, 0x00
        /*0020*/ 	.byte	0x00, 0x00, 0x00, 0x00


//--------------------- .nv.info._Z12conv1dKernelPfS_S_ii --------------------------
	.section	.nv.info._Z12conv1dKernelPfS_S_ii,"",@"SHT_CUDA_INFO"
	.sectionflags	@""
	.align	4


	//----- nvinfo : EIATTR_CUDA_API_VERSION
	.align		4
        /*0000*/ 	.byte	0x04, 0x37
        /*0002*/ 	.short	(.L_7 - .L_6)
.L_6:
        /*0004*/ 	.word	0x00000082


	//----- nvinfo : EIATTR_KPARAM_INFO
	.align		4
.L_7:
        /*0008*/ 	.byte	0x04, 0x17
        /*000a*/ 	.short	(.L_9 - .L_8)
.L_8:
        /*000c*/ 	.word	0x00000000
        /*0010*/ 	.short	0x0004
        /*0012*/ 	.short	0x001c
        /*0014*/ 	.byte	0x00, 0xf0, 0x11, 0x00


	//----- nvinfo : EIATTR_KPARAM_INFO
	.align		4
.L_9:
        /*0018*/ 	.byte	0x04, 0x17
        /*001a*/ 	.short	(.L_11 - .L_10)
.L_10:
        /*001c*/ 	.word	0x00000000
        /*0020*/ 	.short	0x0003
        /*0022*/ 	.short	0x0018
        /*0024*/ 	.byte	0x00, 0xf0, 0x11, 0x00


	//----- nvinfo : EIATTR_KPARAM_INFO
	.align		4
.L_11:
        /*0028*/ 	.byte	0x04, 0x17
        /*002a*/ 	.short	(.L_13 - .L_12)
.L_12:
        /*002c*/ 	.word	0x00000000
        /*0030*/ 	.short	0x0002
        /*0032*/ 	.short	0x0010
        /*0034*/ 	.byte	0x00, 0xf5, 0x21, 0x00


	//----- nvinfo : EIATTR_KPARAM_INFO
	.align		4
.L_13:
        /*0038*/ 	.byte	0x04, 0x17
        /*003a*/ 	.short	(.L_15 - .L_14)
.L_14:
        /*003c*/ 	.word	0x00000000
        /*0040*/ 	.short	0x0001
        /*0042*/ 	.short	0x0008
        /*0044*/ 	.byte	0x00, 0xf5, 0x21, 0x00


	//----- nvinfo : EIATTR_KPARAM_INFO
	.align		4
.L_15:
        /*0048*/ 	.byte	0x04, 0x17
        /*004a*/ 	.short	(.L_17 - .L_16)
.L_16:
        /*004c*/ 	.word	0x00000000
        /*0050*/ 	.short	0x0000
        /*0052*/ 	.short	0x0000
        /*0054*/ 	.byte	0x00, 0xf5, 0x21, 0x00


	//----- nvinfo : EIATTR_SPARSE_MMA_MASK
	.align		4
.L_17:
        /*0058*/ 	.byte	0x03, 0x50
        /*005a*/ 	.short	0x0000


	//----- nvinfo : EIATTR_MAXREG_COUNT
	.align		4
        /*005c*/ 	.byte	0x03, 0x1b
        /*005e*/ 	.short	0x00ff


	//----- nvinfo : EIATTR_MERCURY_ISA_VERSION
	.align		4
        /*0060*/ 	.byte	0x03, 0x5f
        /*0062*/ 	.short	0x0101


	//----- nvinfo : EIATTR_VRC_CTA_INIT_COUNT
	.align		4
        /*0064*/ 	.byte	0x02, 0x4a
	.zero		1
	.zero		1


	//----- nvinfo : EIATTR_EXIT_INSTR_OFFSETS
	.align		4
        /*0068*/ 	.byte	0x04, 0x1c
        /*006a*/ 	.short	(.L_19 - .L_18)


	//   ....[0]....
.L_18:
        /*006c*/ 	.word	0x00000090


	//   ....[1]....
        /*0070*/ 	.word	0x00000a90


	//----- nvinfo : EIATTR_CBANK_PARAM_SIZE
	.align		4
.L_19:
        /*0074*/ 	.byte	0x03, 0x19
        /*0076*/ 	.short	0x0020


	//----- nvinfo : EIATTR_PARAM_CBANK
	.align		4
        /*0078*/ 	.byte	0x04, 0x0a
        /*007a*/ 	.short	(.L_21 - .L_20)
	.align		4
.L_20:
        /*007c*/ 	.word	index@(.nv.constant0._Z12conv1dKernelPfS_S_ii)
        /*0080*/ 	.short	0x0380
        /*0082*/ 	.short	0x0020


	//----- nvinfo : EIATTR_SW_WAR
	.align		4
.L_21:
        /*0084*/ 	.byte	0x04, 0x36
        /*0086*/ 	.short	(.L_23 - .L_22)
.L_22:
        /*0088*/ 	.word	0x00000008
.L_23:


//--------------------- .nv.callgraph             --------------------------
	.section	.nv.callgraph,"",@"SHT_CUDA_CALLGRAPH"
	.align	4
	.sectionentsize	8
	.align		4
        /*0000*/ 	.word	0x00000000
	.align		4
        /*0004*/ 	.word	0xffffffff
	.align		4
        /*0008*/ 	.word	0x00000000
	.align		4
        /*000c*/ 	.word	0xfffffffe
	.align		4
        /*0010*/ 	.word	0x00000000
	.align		4
        /*0014*/ 	.word	0xfffffffd
	.align		4
        /*0018*/ 	.word	0x00000000
	.align		4
        /*001c*/ 	.word	0xfffffffc


//--------------------- .text._Z12conv1dKernelPfS_S_ii --------------------------
	.section	.text._Z12conv1dKernelPfS_S_ii,"ax",@progbits
	.align	128
        .global         _Z12conv1dKernelPfS_S_ii
        .type           _Z12conv1dKernelPfS_S_ii,@function
        .size           _Z12conv1dKernelPfS_S_ii,(.L_x_7 - _Z12conv1dKernelPfS_S_ii)
        .other          _Z12conv1dKernelPfS_S_ii,@"STO_CUDA_ENTRY STV_DEFAULT"
_Z12conv1dKernelPfS_S_ii:
.text._Z12conv1dKernelPfS_S_ii:
[----:B------:R-:W-:Y:S01]  /*0000*/  LDC R1, c[0x0][0x37c] ;  /* 0x0000df00ff017b82 */ /* 0x000fe20000000800 */
[----:B------:R-:W0:Y:S07]  /*0010*/  S2R R0, SR_TID.X ;  /* 0x0000000000007919 */ /* 0x000e2e0000002100 */
[----:B------:R-:W1:Y:S01]  /*0020*/  S2UR UR4, SR_CTAID.X ;  /* 0x00000000000479c3 */ /* 0x000e620000002500 */
[----:B------:R-:W1:Y:S01]  /*0030*/  LDCU UR5, c[0x0][0x360] ;  /* 0x00006c00ff0577ac */ /* 0x000e620008000800 */
[----:B------:R-:W2:Y:S01]  /*0040*/  LDCU.64 UR8, c[0x0][0x398] ;  /* 0x00007300ff0877ac */ /* 0x000ea20008000a00 */
[----:B-1----:R-:W-:-:S02]  /*0050*/  UIMAD UR4, UR4, UR5, URZ ;  /* 0x00000005040472a4 */ /* 0x002fc4000f8e02ff */
[----:B--2---:R-:W-:-:S04]  /*0060*/  UIADD3 UR5, UPT, UPT, UR8, -UR9, URZ ;  /* 0x8000000908057290 */ /* 0x004fc8000fffe0ff */
[----:B0-----:R-:W-:-:S04]  /*0070*/  IADD3 R6, PT, PT, R0, UR4, RZ ;  /* 0x0000000400067c10 */ /* 0x001fc8000fffe0ff */
[----:B------:R-:W-:-:S13]  /*0080*/  ISETP.GT.AND P0, PT, R6, UR5, PT ;  /* 0x0000000506007c0c */ /* 0x000fda000bf04270 */
[----:B------:R-:W-:Y:S05]  /*0090*/  @P0 EXIT ;  /* 0x000000000000094d */ /* 0x000fea0003800000 */
[----:B------:R-:W-:Y:S01]  /*00a0*/  UISETP.GE.AND UP0, UPT, UR9, 0x1, UPT ;  /* 0x000000010900788c */ /* 0x000fe2000bf06270 */
[----:B------:R-:W-:Y:S01]  /*00b0*/  HFMA2 R14, -RZ, RZ, 0, 0 ;  /* 0x00000000ff0e7431 */ /* 0x000fe200000001ff */
[----:B------:R-:W0:Y:S07]  /*00c0*/  LDCU.64 UR16, c[0x0][0x358] ;  /* 0x00006b00ff1077ac */ /* 0x000e2e0008000a00 */
[----:B------:R-:W-:Y:S05]  /*00d0*/  BRA.U !UP0, `(.L_x_0) ;  /* 0x0000000908607547 */ /* 0x000fea000b800000 */
[----:B------:R-:W-:Y:S01]  /*00e0*/  UISETP.GE.U32.AND UP1, UPT, UR9, 0x10, UPT ;  /* 0x000000100900788c */ /* 0x000fe2000bf26070 */
[----:B------:R-:W-:Y:S01]  /*00f0*/  MOV R14, RZ ;  /* 0x000000ff000e7202 */ /* 0x000fe20000000f00 */
[----:B------:R-:W-:Y:S01]  /*0100*/  ULOP3.LUT UR14, UR9, 0xf, URZ, 0xc0, !UPT ;  /* 0x0000000f090e7892 */ /* 0x000fe2000f8ec0ff */
[----:B------:R-:W-:-:S03]  /*0110*/  MOV R9, RZ ;  /* 0x000000ff00097202 */ /* 0x000fc60000000f00 */
[----:B------:R-:W-:-:S03]  /*0120*/  UISETP.NE.AND UP0, UPT, UR14, URZ, UPT ;  /* 0x000000ff0e00728c */ /* 0x000fc6000bf05270 */
[----:B------:R-:W-:Y:S08]  /*0130*/  BRA.U !UP1, `(.L_x_1) ;  /* 0x0000000509187547 */ /* 0x000ff0000b800000 */
[----:B------:R-:W1:Y:S01]  /*0140*/  LDCU.64 UR12, c[0x0][0x390] ;  /* 0x00007200ff0c77ac */ /* 0x000e620008000a00 */
[----:B------:R-:W-:Y:S02]  /*0150*/  MOV R14, RZ ;  /* 0x000000ff000e7202 */ /* 0x000fe40000000f00 */
[----:B------:R-:W-:Y:S01]  /*0160*/  MOV R7, R6 ;  /* 0x0000000600077202 */ /* 0x000fe20000000f00 */
[----:B------:R-:W2:Y:S01]  /*0170*/  LDCU.64 UR10, c[0x0][0x380] ;  /* 0x00007000ff0a77ac */ /* 0x000ea20008000a00 */
[----:B------:R-:W-:-:S06]  /*0180*/  ULOP3.LUT UR15, UR9, 0x7ffffff0, URZ, 0xc0, !UPT ;  /* 0x7ffffff0090f7892 */ /* 0x000fcc000f8ec0ff */
[----:B------:R-:W-:Y:S01]  /*0190*/  MOV R9, UR15 ;  /* 0x0000000f00097c02 */ /* 0x000fe20008000f00 */
[----:B-1----:R-:W-:-:S04]  /*01a0*/  UIADD3 UR5, UP2, UPT, UR12, 0x20, URZ ;  /* 0x000000200c057890 */ /* 0x002fc8000ff5e0ff */
[----:B------:R-:W-:Y:S02]  /*01b0*/  UIADD3.X UR6, UPT, UPT, URZ, UR13, URZ, UP2, !UPT ;  /* 0x0000000dff067290 */ /* 0x000fe400097fe4ff */
[----:B--2---:R-:W-:Y:S01]  /*01c0*/  UIADD3 UR7, UP1, UPT, UR10, 0x20, URZ ;  /* 0x000000200a077890 */ /* 0x004fe2000ff3e0ff */
[----:B------:R-:W-:Y:S01]  /*01d0*/  MOV R2, UR5 ;  /* 0x0000000500027c02 */ /* 0x000fe20008000f00 */
[----:B------:R-:W-:Y:S02]  /*01e0*/  UIADD3 UR10, UPT, UPT, -UR15, URZ, URZ ;  /* 0x000000ff0f0a7290 */ /* 0x000fe4000fffe1ff */
[----:B------:R-:W-:Y:S01]  /*01f0*/  MOV R3, UR6 ;  /* 0x0000000600037c02 */ /* 0x000fe20008000f00 */
[----:B------:R-:W-:-:S12]  /*0200*/  UIADD3.X UR8, UPT, UPT, URZ, UR11, URZ, UP1, !UPT ;  /* 0x0000000bff087290 */ /* 0x000fd80008ffe4ff */
.L_x_2:
[----:B------:R-:W-:Y:S01]  /*0210*/  MOV R4, UR7 ;  /* 0x0000000700047c02 */ /* 0x000fe20008000f00 */
[----:B0-----:R-:W2:Y:S01]  /*0220*/  LDG.E R16, desc[UR16][R2.64+-0x20] ;  /* 0xffffe01002107981 */ /* 0x001ea2000c1e1900 */
[----:B------:R-:W-:-:S03]  /*0230*/  MOV R5, UR8 ;  /* 0x0000000800057c02 */ /* 0x000fc60008000f00 */
[----:B------:R-:W3:Y:S01]  /*0240*/  LDG.E R24, desc[UR16][R2.64+-0x1c] ;  /* 0xffffe41002187981 */ /* 0x000ee2000c1e1900 */
[----:B------:R-:W-:-:S03]  /*0250*/  IMAD.WIDE R4, R7, 0x4, R4 ;  /* 0x0000000407047825 */ /* 0x000fc600078e0204 */
[----:B------:R-:W4:Y:S04]  /*0260*/  LDG.E R18, desc[UR16][R2.64+-0x18] ;  /* 0xffffe81002127981 */ /* 0x000f28000c1e1900 */
[----:B------:R-:W2:Y:S04]  /*0270*/  LDG.E R17, desc[UR16][R4.64+-0x20] ;  /* 0xffffe01004117981 */ /* 0x000ea8000c1e1900 */
[----:B------:R-:W3:Y:S04]  /*0280*/  LDG.E R19, desc[UR16][R4.64+-0x1c] ;  /* 0xffffe41004137981 */ /* 0x000ee8000c1e1900 */
[----:B------:R-:W4:Y:S04]  /*0290*/  LDG.E R21, desc[UR16][R4.64+-0x18] ;  /* 0xffffe81004157981 */ /* 0x000f28000c1e1900 */
[----:B------:R-:W5:Y:S04]  /*02a0*/  LDG.E R23, desc[UR16][R2.64+-0x14] ;  /* 0xffffec1002177981 */ /* 0x000f68000c1e1900 */
        /* <DEDUP_REMOVED lines=8> */
[----:B------:R-:W5:Y:S01]  /*0330*/  LDG.E R15, desc[UR16][R4.64+-0x4] ;  /* 0xfffffc10040f7981 */ /* 0x000f62000c1e1900 */
[----:B--2---:R-:W-:-:S03]  /*0340*/  FFMA R16, R17, R16, R14 ;  /* 0x0000001011107223 */ /* 0x004fc6000000000e */
[----:B------:R-:W2:Y:S04]  /*0350*/  LDG.E R14, desc[UR16][R2.64] ;  /* 0x00000010020e7981 */ /* 0x000ea8000c1e1900 */
[----:B------:R-:W2:Y:S01]  /*0360*/  LDG.E R17, desc[UR16][R4.64] ;  /* 0x0000001004117981 */ /* 0x000ea2000c1e1900 */
[----:B---3--:R-:W-:-:S03]  /*0370*/  FFMA R24, R19, R24, R16 ;  /* 0x0000001813187223 */ /* 0x008fc60000000010 */
[----:B------:R-:W3:Y:S01]  /*0380*/  LDG.E R16, desc[UR16][R2.64+0x4] ;  /* 0x0000041002107981 */ /* 0x000ee2000c1e1900 */
[----:B----4-:R-:W-:-:S03]  /*0390*/  FFMA R27, R21, R18, R24 ;  /* 0x00000012151b7223 */ /* 0x010fc60000000018 */
[----:B------:R-:W3:Y:S04]  /*03a0*/  LDG.E R19, desc[UR16][R4.64+0x4] ;  /* 0x0000041004137981 */ /* 0x000ee8000c1e1900 */
[----:B------:R-:W4:Y:S01]  /*03b0*/  LDG.E R21, desc[UR16][R2.64+0x8] ;  /* 0x0000081002157981 */ /* 0x000f22000c1e1900 */
[----:B-----5:R-:W-:-:S03]  /*03c0*/  FFMA R24, R20, R23, R27 ;  /* 0x0000001714187223 */ /* 0x020fc6000000001b */
[----:B------:R-:W4:Y:S04]  /*03d0*/  LDG.E R18, desc[UR16][R4.64+0x8] ;  /* 0x0000081004127981 */ /* 0x000f28000c1e1900 */
[----:B------:R-:W5:Y:S01]  /*03e0*/  LDG.E R23, desc[UR16][R2.64+0xc] ;  /* 0x00000c1002177981 */ /* 0x000f62000c1e1900 */
[----:B------:R-:W-:-:S03]  /*03f0*/  FFMA R24, R25, R22, R24 ;  /* 0x0000001619187223 */ /* 0x000fc60000000018 */
[----:B------:R-:W5:Y:S04]  /*0400*/  LDG.E R20, desc[UR16][R4.64+0xc] ;  /* 0x00000c1004147981 */ /* 0x000f68000c1e1900 */
[----:B------:R-:W5:Y:S01]  /*0410*/  LDG.E R25, desc[UR16][R2.64+0x10] ;  /* 0x0000101002197981 */ /* 0x000f62000c1e1900 */
[----:B------:R-:W-:-:S03]  /*0420*/  FFMA R24, R11, R8, R24 ;  /* 0x000000080b187223 */ /* 0x000fc60000000018 */
[----:B------:R-:W5:Y:S04]  /*0430*/  LDG.E R22, desc[UR16][R4.64+0x10] ;  /* 0x0000101004167981 */ /* 0x000f68000c1e1900 */
[----:B------:R-:W5:Y:S01]  /*0440*/  LDG.E R11, desc[UR16][R2.64+0x14] ;  /* 0x00001410020b7981 */ /* 0x000f62000c1e1900 */
[----:B------:R-:W-:-:S03]  /*0450*/  FFMA R26, R13, R10, R24 ;  /* 0x0000000a0d1a7223 */ /* 0x000fc60000000018 */
[----:B------:R-:W5:Y:S04]  /*0460*/  LDG.E R8, desc[UR16][R4.64+0x14] ;  /* 0x0000141004087981 */ /* 0x000f68000c1e1900 */
[----:B------:R-:W5:Y:S04]  /*0470*/  LDG.E R10, desc[UR16][R2.64+0x18] ;  /* 0x00001810020a7981 */ /* 0x000f68000c1e1900 */
[----:B------:R-:W5:Y:S04]  /*0480*/  LDG.E R13, desc[UR16][R4.64+0x18] ;  /* 0x00001810040d7981 */ /* 0x000f68000c1e1900 */
[----:B------:R-:W5:Y:S04]  /*0490*/  LDG.E R24, desc[UR16][R4.64+0x1c] ;  /* 0x00001c1004187981 */ /* 0x000f68000c1e1900 */
[----:B------:R0:W5:Y:S01]  /*04a0*/  LDG.E R27, desc[UR16][R2.64+0x1c] ;  /* 0x00001c10021b7981 */ /* 0x000162000c1e1900 */
[----:B------:R-:W-:Y:S01]  /*04b0*/  FFMA R12, R15, R12, R26 ;  /* 0x0000000c0f0c7223 */ /* 0x000fe2000000001a */
[----:B------:R-:W-:-:S04]  /*04c0*/  UIADD3 UR10, UPT, UPT, UR10, 0x10, URZ ;  /* 0x000000100a0a7890 */ /* 0x000fc8000fffe0ff */
[----:B------:R-:W-:Y:S01]  /*04d0*/  UISETP.NE.AND UP1, UPT, UR10, URZ, UPT ;  /* 0x000000ff0a00728c */ /* 0x000fe2000bf25270 */
[----:B0-----:R-:W-:Y:S02]  /*04e0*/  IADD3 R2, P0, PT, R2, 0x40, RZ ;  /* 0x0000004002027810 */ /* 0x001fe40007f1e0ff */
[----:B------:R-:W-:Y:S02]  /*04f0*/  IADD3 R7, PT, PT, R7, 0x10, RZ ;  /* 0x0000001007077810 */ /* 0x000fe40007ffe0ff */
[----:B------:R-:W-:Y:S01]  /*0500*/  IADD3.X R3, PT, PT, RZ, R3, RZ, P0, !PT ;  /* 0x00000003ff037210 */ /* 0x000fe200007fe4ff */
[----:B--2---:R-:W-:-:S04]  /*0510*/  FFMA R12, R17, R14, R12 ;  /* 0x0000000e110c7223 */ /* 0x004fc8000000000c */
[----:B---3--:R-:W-:-:S04]  /*0520*/  FFMA R19, R19, R16, R12 ;  /* 0x0000001013137223 */ /* 0x008fc8000000000c */
[----:B----4-:R-:W-:-:S04]  /*0530*/  FFMA R19, R18, R21, R19 ;  /* 0x0000001512137223 */ /* 0x010fc80000000013 */
[----:B-----5:R-:W-:-:S04]  /*0540*/  FFMA R19, R20, R23, R19 ;  /* 0x0000001714137223 */ /* 0x020fc80000000013 */
[----:B------:R-:W-:-:S04]  /*0550*/  FFMA R19, R22, R25, R19 ;  /* 0x0000001916137223 */ /* 0x000fc80000000013 */
[----:B------:R-:W-:-:S04]  /*0560*/  FFMA R8, R8, R11, R19 ;  /* 0x0000000b08087223 */ /* 0x000fc80000000013 */
[----:B------:R-:W-:-:S04]  /*0570*/  FFMA R13, R13, R10, R8 ;  /* 0x0000000a0d0d7223 */ /* 0x000fc80000000008 */
[----:B------:R-:W-:Y:S01]  /*0580*/  FFMA R14, R24, R27, R13 ;  /* 0x0000001b180e7223 */ /* 0x000fe2000000000d */
[----:B------:R-:W-:Y:S06]  /*0590*/  BRA.U UP1, `(.L_x_2) ;  /* 0xfffffffd011c7547 */ /* 0x000fec000b83ffff */
.L_x_1:
[----:B------:R-:W-:Y:S05]  /*05a0*/  BRA.U !UP0, `(.L_x_0) ;  /* 0x00000005082c7547 */ /* 0x000fea000b800000 */
[----:B------:R-:W-:Y:S02]  /*05b0*/  UISETP.GE.U32.AND UP0, UPT, UR14, 0x8, UPT ;  /* 0x000000080e00788c */ /* 0x000fe4000bf06070 */
[----:B------:R-:W-:-:S04]  /*05c0*/  ULOP3.LUT UR6, UR9, 0x7, URZ, 0xc0, !UPT ;  /* 0x0000000709067892 */ /* 0x000fc8000f8ec0ff */
[----:B------:R-:W-:-:S03]  /*05d0*/  UISETP.NE.AND UP1, UPT, UR6, URZ, UPT ;  /* 0x000000ff0600728c */ /* 0x000fc6000bf25270 */
[----:B------:R-:W-:Y:S08]  /*05e0*/  BRA.U !UP0, `(.L_x_3) ;  /* 0x0000000108787547 */ /* 0x000ff0000b800000 */
[----:B------:R-:W1:Y:S01]  /*05f0*/  LDC.64 R2, c[0x0][0x380] ;  /* 0x0000e000ff027b82 */ /* 0x000e620000000a00 */
[----:B------:R-:W-:-:S07]  /*0600*/  IADD3 R7, PT, PT, R6, R9, RZ ;  /* 0x0000000906077210 */ /* 0x000fce0007ffe0ff */
[----:B------:R-:W2:Y:S01]  /*0610*/  LDC.64 R4, c[0x0][0x390] ;  /* 0x0000e400ff047b82 */ /* 0x000ea20000000a00 */
[----:B-1----:R-:W-:-:S05]  /*0620*/  IMAD.WIDE R2, R7, 0x4, R2 ;  /* 0x0000000407027825 */ /* 0x002fca00078e0202 */
[----:B0-----:R-:W3:Y:S01]  /*0630*/  LDG.E R11, desc[UR16][R2.64] ;  /* 0x00000010020b7981 */ /* 0x001ee2000c1e1900 */
[----:B--2---:R-:W-:-:S03]  /*0640*/  IMAD.WIDE.U32 R4, R9, 0x4, R4 ;  /* 0x0000000409047825 */ /* 0x004fc600078e0004 */
[----:B------:R-:W2:Y:S04]  /*0650*/  LDG.E R13, desc[UR16][R2.64+0x4] ;  /* 0x00000410020d7981 */ /* 0x000ea8000c1e1900 */
[----:B------:R-:W3:Y:S04]  /*0660*/  LDG.E R10, desc[UR16][R4.64] ;  /* 0x00000010040a7981 */ /* 0x000ee8000c1e1900 */
[----:B------:R-:W2:Y:S04]  /*0670*/  LDG.E R12, desc[UR16][R4.64+0x4] ;  /* 0x00000410040c7981 */ /* 0x000ea8000c1e1900 */
[----:B------:R-:W4:Y:S04]  /*0680*/  LDG.E R15, desc[UR16][R2.64+0x8] ;  /* 0x00000810020f7981 */ /* 0x000f28000c1e1900 */
        /* <DEDUP_REMOVED lines=11> */
[----:B------:R-:W-:Y:S01]  /*0740*/  IADD3 R9, PT, PT, R9, 0x8, RZ ;  /* 0x0000000809097810 */ /* 0x000fe20007ffe0ff */
[----:B---3--:R-:W-:-:S04]  /*0750*/  FFMA R10, R11, R10, R14 ;  /* 0x0000000a0b0a7223 */ /* 0x008fc8000000000e */
[----:B--2---:R-:W-:-:S04]  /*0760*/  FFMA R10, R13, R12, R10 ;  /* 0x0000000c0d0a7223 */ /* 0x004fc8000000000a */
[----:B----4-:R-:W-:-:S04]  /*0770*/  FFMA R10, R15, R16, R10 ;  /* 0x000000100f0a7223 */ /* 0x010fc8000000000a */
[----:B-----5:R-:W-:-:S04]  /*0780*/  FFMA R10, R17, R18, R10 ;  /* 0x00000012110a7223 */ /* 0x020fc8000000000a */
[----:B------:R-:W-:-:S04]  /*0790*/  FFMA R10, R19, R20, R10 ;  /* 0x00000014130a7223 */ /* 0x000fc8000000000a */
[----:B------:R-:W-:-:S04]  /*07a0*/  FFMA R10, R21, R22, R10 ;  /* 0x00000016150a7223 */ /* 0x000fc8000000000a */
[----:B------:R-:W-:-:S04]  /*07b0*/  FFMA R7, R7, R8, R10 ;  /* 0x0000000807077223 */ /* 0x000fc8000000000a */
[----:B------:R-:W-:-:S07]  /*07c0*/  FFMA R14, R24, R23, R7 ;  /* 0x00000017180e7223 */ /* 0x000fce0000000007 */
.L_x_3:
        /* <DEDUP_REMOVED lines=17> */
[----:B------:R-:W5:Y:S01]  /*08e0*/  LDG.E R15, desc[UR16][R4.64+0xc] ;  /* 0x00000c10040f7981 */ /* 0x000f62000c1e1900 */
[----:B------:R-:W-:Y:S01]  /*08f0*/  IADD3 R9, PT, PT, R9, 0x4, RZ ;  /* 0x0000000409097810 */ /* 0x000fe20007ffe0ff */
[----:B---3--:R-:W-:-:S04]  /*0900*/  FFMA R7, R7, R8, R14 ;  /* 0x0000000807077223 */ /* 0x008fc8000000000e */
[----:B--2---:R-:W-:-:S04]  /*0910*/  FFMA R7, R10, R11, R7 ;  /* 0x0000000b0a077223 */ /* 0x004fc80000000007 */
[----:B----4-:R-:W-:-:S04]  /*0920*/  FFMA R7, R12, R13, R7 ;  /* 0x0000000d0c077223 */ /* 0x010fc80000000007 */
[----:B-----5:R-:W-:-:S07]  /*0930*/  FFMA R14, R16, R15, R7 ;  /* 0x0000000f100e7223 */ /* 0x020fce0000000007 */
.L_x_4:
[----:B------:R-:W-:Y:S05]  /*0940*/  BRA.U !UP1, `(.L_x_0) ;  /* 0x0000000109447547 */ /* 0x000fea000b800000 */
[----:B------:R-:W1:Y:S01]  /*0950*/  LDC.64 R2, c[0x0][0x390] ;  /* 0x0000e400ff027b82 */ /* 0x000e620000000a00 */
[----:B------:R-:W-:-:S07]  /*0960*/  UIADD3 UR5, UPT, UPT, -UR5, URZ, URZ ;  /* 0x000000ff05057290 */ /* 0x000fce000fffe1ff */
[----:B------:R-:W2:Y:S01]  /*0970*/  LDC.64 R10, c[0x0][0x380] ;  /* 0x0000e000ff0a7b82 */ /* 0x000ea20000000a00 */
[----:B-1----:R-:W-:Y:S01]  /*0980*/  IMAD.WIDE.U32 R2, R9, 0x4, R2 ;  /* 0x0000000409027825 */ /* 0x002fe200078e0002 */
[----:B------:R-:W-:Y:S02]  /*0990*/  IADD3 R9, PT, PT, R0, UR4, R9 ;  /* 0x0000000400097c10 */ /* 0x000fe4000fffe009 */
[----:B------:R-:W-:Y:S02]  /*09a0*/  MOV R4, R2 ;  /* 0x0000000200047202 */ /* 0x000fe40000000f00 */
[----:B------:R-:W-:-:S07]  /*09b0*/  MOV R5, R3 ;  /* 0x0000000300057202 */ /* 0x000fce0000000f00 */
.L_x_5:
[----:B--2---:R-:W-:Y:S01]  /*09c0*/  IMAD.WIDE R2, R9, 0x4, R10 ;  /* 0x0000000409027825 */ /* 0x004fe200078e020a */
[----:B0-----:R0:W2:Y:S05]  /*09d0*/  LDG.E R0, desc[UR16][R4.64] ;  /* 0x0000001004007981 */ /* 0x0010aa000c1e1900 */
[----:B------:R-:W2:Y:S01]  /*09e0*/  LDG.E R3, desc[UR16][R2.64] ;  /* 0x0000001002037981 */ /* 0x000ea2000c1e1900 */
[----:B------:R-:W-:-:S04]  /*09f0*/  UIADD3 UR5, UPT, UPT, UR5, 0x1, URZ ;  /* 0x0000000105057890 */ /* 0x000fc8000fffe0ff */
[----:B------:R-:W-:Y:S01]  /*0a00*/  UISETP.NE.AND UP0, UPT, UR5, URZ, UPT ;  /* 0x000000ff0500728c */ /* 0x000fe2000bf05270 */
[----:B0-----:R-:W-:Y:S02]  /*0a10*/  IADD3 R4, P0, PT, R4, 0x4, RZ ;  /* 0x0000000404047810 */ /* 0x001fe40007f1e0ff */
[----:B------:R-:W-:Y:S02]  /*0a20*/  IADD3 R9, PT, PT, R9, 0x1, RZ ;  /* 0x0000000109097810 */ /* 0x000fe40007ffe0ff */
[----:B------:R-:W-:Y:S01]  /*0a30*/  IADD3.X R5, PT, PT, RZ, R5, RZ, P0, !PT ;  /* 0x00000005ff057210 */ /* 0x000fe200007fe4ff */
[----:B--2---:R-:W-:-:S03]  /*0a40*/  FFMA R14, R3, R0, R14 ;  /* 0x00000000030e7223 */ /* 0x004fc6000000000e */
[----:B------:R-:W-:Y:S05]  /*0a50*/  BRA.U UP0, `(.L_x_5) ;  /* 0xfffffffd00d87547 */ /* 0x000fea000b83ffff */
.L_x_0:
[----:B------:R-:W1:Y:S02]  /*0a60*/  LDC.64 R2, c[0x0][0x388] ;  /* 0x0000e200ff027b82 */ /* 0x000e640000000a00 */
[----:B-1----:R-:W-:-:S05]  /*0a70*/  IMAD.WIDE R6, R6, 0x4, R2 ;  /* 0x0000000406067825 */ /* 0x002fca00078e0202 */
[----:B0-----:R-:W-:Y:S01]  /*0a80*/  STG.E desc[UR16][R6.64], R14 ;  /* 0x0000000e06007986 */ /* 0x001fe2000c101910 */
[----:B------:R-:W-:Y:S05]  /*0a90*/  EXIT ;  /* 0x000000000000794d */ /* 0x000fea0003800000 */
.L_x_6:
[----:B------:R-:W-:-:S00]  /*0aa0*/  BRA `(.L_x_6) ;  /* 0xfffffffc00fc7947 */ /* 0x000fc0000383ffff */
[----:B------:R-:W-:-:S00]  /*0ab0*/  NOP ;  /* 0x0000000000007918 */ /* 0x000fc00000000000 */
        /* <DEDUP_REMOVED lines=12> */
.L_x_7:


//--------------------- .nv.shared.reserved.0     --------------------------
	.section	.nv.shared.reserved.0,"aw",@nobits
	.weak		__nv_reservedSMEM_offset_0_alias
	.size		__nv_reservedSMEM_offset_0_alias, 0, 64
	.other		__nv_reservedSMEM_offset_0_alias,@"STO_CUDA_RESERVED_SHARED STV_DEFAULT"
__nv_reservedSMEM_offset_0_alias:
	.zero		0
	.zero		64


//--------------------- .nv.constant0._Z12conv1dKernelPfS_S_ii --------------------------
	.section	.nv.constant0._Z12conv1dKernelPfS_S_ii,"a",@progbits
	.sectionflags	@""
	.align	4
.nv.constant0._Z12conv1dKernelPfS_S_ii:
	.zero		928


//--------------------- SYMBOLS --------------------------

	.type		.nv.reservedSmem.offset0,@object
	.size		.nv.reservedSmem.offset0,0x4
